	.headerflags	@"EF_CUDA_TEXMODE_UNIFIED EF_CUDA_64BIT_ADDRESS EF_CUDA_ACCELERATORS EF_CUDA_SM90 EF_CUDA_VIRTUAL_SM(EF_CUDA_SM90)"
	.elftype	@"ET_EXEC"


//--------------------- .nv.info                  --------------------------
	.section	.nv.info,"",@"SHT_CUDA_INFO"
	.align	4


	//----- nvinfo : EIATTR_REGCOUNT
	.align		4
        /*0000*/ 	.byte	0x04, 0x2f
        /*0002*/ 	.short	(.L_1 - .L_0)
	.align		4
.L_0:
        /*0004*/ 	.word	index@(triton_poi_fused_mul_silu_7)
        /*0008*/ 	.word	0x0000000d


	//----- nvinfo : EIATTR_MIN_STACK_SIZE
	.align		4
.L_1:
        /*000c*/ 	.byte	0x04, 0x12
        /*000e*/ 	.short	(.L_3 - .L_2)
	.align		4
.L_2:
        /*0010*/ 	.word	index@(triton_poi_fused_mul_silu_7)
        /*0014*/ 	.word	0x00000000


	//----- nvinfo : EIATTR_FRAME_SIZE
	.align		4
.L_3:
        /*0018*/ 	.byte	0x04, 0x11
        /*001a*/ 	.short	(.L_5 - .L_4)
	.align		4
.L_4:
        /*001c*/ 	.word	index@(triton_poi_fused_mul_silu_7)
        /*0020*/ 	.word	0x00000000


	//----- nvinfo : EIATTR_MIN_STACK_SIZE
	.align		4
.L_5:
        /*0024*/ 	.byte	0x04, 0x12
        /*0026*/ 	.short	(.L_7 - .L_6)
	.align		4
.L_6:
        /*0028*/ 	.word	index@(triton_poi_fused_mul_silu_7)
        /*002c*/ 	.word	0x00000000
.L_7:


//--------------------- .nv.info.triton_poi_fused_mul_silu_7 --------------------------
	.section	.nv.info.triton_poi_fused_mul_silu_7,"",@"SHT_CUDA_INFO"
	.sectionflags	@""
	.align	4


	//----- nvinfo : EIATTR_CUDA_API_VERSION
	.align		4
        /*0000*/ 	.byte	0x04, 0x37
        /*0002*/ 	.short	(.L_9 - .L_8)
.L_8:
        /*0004*/ 	.word	0x0000007c


	//----- nvinfo : EIATTR_KPARAM_INFO
	.align		4
.L_9:
        /*0008*/ 	.byte	0x04, 0x17
        /*000a*/ 	.short	(.L_11 - .L_10)
.L_10:
        /*000c*/ 	.word	0x00000000
        /*0010*/ 	.short	0x0004
        /*0012*/ 	.short	0x0020
        /*0014*/ 	.byte	0x00, 0xf4, 0x21, 0x00


	//----- nvinfo : EIATTR_KPARAM_INFO
	.align		4
.L_11:
        /*0018*/ 	.byte	0x04, 0x17
        /*001a*/ 	.short	(.L_13 - .L_12)
.L_12:
        /*001c*/ 	.word	0x00000000
        /*0020*/ 	.short	0x0003
        /*0022*/ 	.short	0x0018
        /*0024*/ 	.byte	0x00, 0xf0, 0x11, 0x00


	//----- nvinfo : EIATTR_KPARAM_INFO
	.align		4
.L_13:
        /*0028*/ 	.byte	0x04, 0x17
        /*002a*/ 	.short	(.L_15 - .L_14)
.L_14:
        /*002c*/ 	.word	0x00000000
        /*0030*/ 	.short	0x0002
        /*0032*/ 	.short	0x0010
        /*0034*/ 	.byte	0x00, 0xf4, 0x21, 0x00


	//----- nvinfo : EIATTR_KPARAM_INFO
	.align		4
.L_15:
        /*0038*/ 	.byte	0x04, 0x17
        /*003a*/ 	.short	(.L_17 - .L_16)
.L_16:
        /*003c*/ 	.word	0x00000000
        /*0040*/ 	.short	0x0001
        /*0042*/ 	.short	0x0008
        /*0044*/ 	.byte	0x00, 0xf4, 0x21, 0x00


	//----- nvinfo : EIATTR_KPARAM_INFO
	.align		4
.L_17:
        /*0048*/ 	.byte	0x04, 0x17
        /*004a*/ 	.short	(.L_19 - .L_18)
.L_18:
        /*004c*/ 	.word	0x00000000
        /*0050*/ 	.short	0x0000
        /*0052*/ 	.short	0x0000
        /*0054*/ 	.byte	0x00, 0xf4, 0x21, 0x00


	//----- nvinfo : EIATTR_SPARSE_MMA_MASK
	.align		4
.L_19:
        /*0058*/ 	.byte	0x03, 0x50
        /*005a*/ 	.short	0x0000


	//----- nvinfo : EIATTR_MAXREG_COUNT
	.align		4
        /*005c*/ 	.byte	0x03, 0x1b
        /*005e*/ 	.short	0x00ff


	//----- nvinfo : EIATTR_EXIT_INSTR_OFFSETS
	.align		4
        /*0060*/ 	.byte	0x04, 0x1c
        /*0062*/ 	.short	(.L_21 - .L_20)


	//   ....[0]....
.L_20:
        /*0064*/ 	.word	0x00000220


	//   ....[1]....
        /*0068*/ 	.word	0x00000260


	//----- nvinfo : EIATTR_REQNTID
	.align		4
.L_21:
        /*006c*/ 	.byte	0x04, 0x10
        /*006e*/ 	.short	(.L_23 - .L_22)
.L_22:
        /*0070*/ 	.word	0x00000100
        /*0074*/ 	.word	0x00000001
        /*0078*/ 	.word	0x00000001


	//----- nvinfo : EIATTR_CBANK_PARAM_SIZE
	.align		4
.L_23:
        /*007c*/ 	.byte	0x03, 0x19
        /*007e*/ 	.short	0x0028


	//----- nvinfo : EIATTR_PARAM_CBANK
	.align		4
        /*0080*/ 	.byte	0x04, 0x0a
        /*0082*/ 	.short	(.L_25 - .L_24)
	.align		4
.L_24:
        /*0084*/ 	.word	index@(.nv.constant0.triton_poi_fused_mul_silu_7)
        /*0088*/ 	.short	0x0210
        /*008a*/ 	.short	0x0028


	//----- nvinfo : EIATTR_SW_WAR
	.align		4
.L_25:
        /*008c*/ 	.byte	0x04, 0x36
        /*008e*/ 	.short	(.L_27 - .L_26)
.L_26:
        /*0090*/ 	.word	0x00000008
.L_27:


//--------------------- .nv.callgraph             --------------------------
	.section	.nv.callgraph,"",@"SHT_CUDA_CALLGRAPH"
	.align	4
	.sectionentsize	8
	.align		4
        /*0000*/ 	.word	0x00000000
	.align		4
        /*0004*/ 	.word	0xffffffff
	.align		4
        /*0008*/ 	.word	0x00000000
	.align		4
        /*000c*/ 	.word	0xfffffffe
	.align		4
        /*0010*/ 	.word	0x00000000
	.align		4
        /*0014*/ 	.word	0xfffffffd
	.align		4
        /*0018*/ 	.word	0x00000000
	.align		4
        /*001c*/ 	.word	0xfffffffc


//--------------------- .text.triton_poi_fused_mul_silu_7 --------------------------
	.section	.text.triton_poi_fused_mul_silu_7,"ax",@progbits
	.align	128
        .global         triton_poi_fused_mul_silu_7
        .type           triton_poi_fused_mul_silu_7,@function
        .size           triton_poi_fused_mul_silu_7,(.L_x_1 - triton_poi_fused_mul_silu_7)
        .other          triton_poi_fused_mul_silu_7,@"STO_CUDA_ENTRY STV_DEFAULT"
triton_poi_fused_mul_silu_7:
.text.triton_poi_fused_mul_silu_7:
[----:B------:R-:W0:Y:S02]  /*0000*/  LDC R1, c[0x0][0x28] ;  /* 0x00000a00ff017b82 */ /* 0x000e240000000800 */
[----:B------:R-:W1:Y:S01]  /*0010*/  S2R R0, SR_TID.X ;  /* 0x0000000000007919 */ /* 0x000e620000002100 */
[----:B------:R-:W2:Y:S01]  /*0020*/  LDC.64 R2, c[0x0][0x210] ;  /* 0x00008400ff027b82 */ /* 0x000ea20000000a00 */
[----:B------:R-:W-:Y:S01]  /*0030*/  ULDC UR4, c[0x0][0x228] ;  /* 0x00008a0000047ab9 */ /* 0x000fe20000000800 */
[----:B------:R-:W3:Y:S06]  /*0040*/  S2R R7, SR_CTAID.X ;  /* 0x0000000000077919 */ /* 0x000eec0000002500 */
[----:B------:R-:W4:Y:S01]  /*0050*/  LDC.64 R4, c[0x0][0x218] ;  /* 0x00008600ff047b82 */ /* 0x000f220000000a00 */
[----:B-1----:R-:W-:-:S04]  /*0060*/  LOP3.LUT R0, R0, 0xff, RZ, 0xc0, !PT ;  /* 0x000000ff00007812 */ /* 0x002fc800078ec0ff */
[----:B---3--:R-:W-:Y:S02]  /*0070*/  LEA R7, R7, R0, 0x8 ;  /* 0x0000000007077211 */ /* 0x008fe400078e40ff */
[----:B------:R-:W-:Y:S02]  /*0080*/  PRMT R0, RZ, 0x7610, R0 ;  /* 0x00007610ff007816 */ /* 0x000fe40000000000 */
[C---:B------:R-:W-:Y:S01]  /*0090*/  ISETP.GE.AND P0, PT, R7.reuse, UR4, PT ;  /* 0x0000000407007c0c */ /* 0x040fe2000bf06270 */
[----:B--2---:R-:W-:Y:S01]  /*00a0*/  IMAD.WIDE R2, R7, 0x2, R2 ;  /* 0x0000000207027825 */ /* 0x004fe200078e0202 */
[----:B------:R-:W-:-:S11]  /*00b0*/  ULDC.64 UR4, c[0x0][0x208] ;  /* 0x0000820000047ab9 */ /* 0x000fd60000000a00 */
[----:B------:R1:W2:Y:S01]  /*00c0*/  @!P0 LDG.E.U16 R0, desc[UR4][R2.64] ;  /* 0x0000000402008981 */ /* 0x0002a2000c1e1500 */
[----:B------:R-:W-:Y:S01]  /*00d0*/  PRMT R6, RZ, 0x7610, R6 ;  /* 0x00007610ff067816 */ /* 0x000fe20000000006 */
[----:B----4-:R-:W-:-:S05]  /*00e0*/  IMAD.WIDE R4, R7, 0x2, R4 ;  /* 0x0000000207047825 */ /* 0x010fca00078e0204 */
[----:B------:R3:W4:Y:S01]  /*00f0*/  @!P0 LDG.E.U16 R6, desc[UR4][R4.64] ;  /* 0x0000000404068981 */ /* 0x000722000c1e1500 */
[----:B-1----:R-:W1:Y:S01]  /*0100*/  LDC.64 R2, c[0x0][0x220] ;  /* 0x00008800ff027b82 */ /* 0x002e620000000a00 */
[----:B---3--:R-:W-:Y:S01]  /*0110*/  HFMA2.MMA R5, -RZ, RZ, 1.625, 0 ;  /* 0x3e800000ff057435 */ /* 0x008fe200000001ff */
[----:B--2---:R-:W-:-:S05]  /*0120*/  HADD2.F32 R10, -RZ, R0.H0_H0 ;  /* 0x20000000ff0a7230 */ /* 0x004fca0000004100 */
[----:B------:R-:W-:Y:S01]  /*0130*/  FADD R0, RZ, -R10 ;  /* 0x8000000aff007221 */ /* 0x000fe20000000000 */
[----:B----4-:R-:W-:-:S03]  /*0140*/  HADD2.F32 R6, -RZ, R6.H0_H0 ;  /* 0x20000006ff067230 */ /* 0x010fc60000004100 */
[----:B------:R-:W-:-:S05]  /*0150*/  FMUL R0, R0, 1.4426950216293334961 ;  /* 0x3fb8aa3b00007820 */ /* 0x000fca0000400000 */
[----:B------:R-:W-:-:S13]  /*0160*/  FSETP.GEU.AND P1, PT, R0, -126, PT ;  /* 0xc2fc00000000780b */ /* 0x000fda0003f2e000 */
[----:B------:R-:W-:-:S04]  /*0170*/  @!P1 FMUL R0, R0, 0.5 ;  /* 0x3f00000000009820 */ /* 0x000fc80000400000 */
[----:B------:R-:W2:Y:S02]  /*0180*/  MUFU.EX2 R8, R0 ;  /* 0x0000000000087308 */ /* 0x000ea40000000800 */
[----:B--2---:R-:W-:-:S04]  /*0190*/  @!P1 FMUL R8, R8, R8 ;  /* 0x0000000808089220 */ /* 0x004fc80000400000 */
[----:B------:R-:W-:-:S05]  /*01a0*/  FADD R8, R8, 1 ;  /* 0x3f80000008087421 */ /* 0x000fca0000000000 */
[----:B------:R-:W-:-:S04]  /*01b0*/  FSETP.GT.AND P1, PT, R8, 8.50705917302346158658e+37, PT ;  /* 0x7e8000000800780b */ /* 0x000fc80003f24000 */
[----:B------:R-:W-:-:S09]  /*01c0*/  FSEL R5, R5, 1, P1 ;  /* 0x3f80000005057808 */ /* 0x000fd20000800000 */
[----:B------:R-:W-:-:S06]  /*01d0*/  @P1 FMUL R8, R8, 0.25 ;  /* 0x3e80000008081820 */ /* 0x000fcc0000400000 */
[----:B------:R-:W2:Y:S02]  /*01e0*/  MUFU.RCP R8, R8 ;  /* 0x0000000800087308 */ /* 0x000ea40000001000 */
[----:B--2---:R-:W-:-:S04]  /*01f0*/  FMUL R5, R8, R5 ;  /* 0x0000000508057220 */ /* 0x004fc80000400000 */
[----:B------:R-:W-:-:S04]  /*0200*/  FMUL R5, R10, R5 ;  /* 0x000000050a057220 */ /* 0x000fc80000400000 */
[----:B------:R-:W-:Y:S01]  /*0210*/  FMUL R5, R6, R5 ;  /* 0x0000000506057220 */ /* 0x000fe20000400000 */
[----:B-1----:R-:W-:Y:S06]  /*0220*/  @P0 EXIT ;  /* 0x000000000000094d */ /* 0x002fec0003800000 */
[----:B------:R-:W-:Y:S01]  /*0230*/  F2FP.F16.F32.PACK_AB R5, RZ, R5 ;  /* 0x00000005ff05723e */ /* 0x000fe200000000ff */
[----:B------:R-:W-:-:S05]  /*0240*/  IMAD.WIDE R2, R7, 0x2, R2 ;  /* 0x0000000207027825 */ /* 0x000fca00078e0202 */
[----:B------:R-:W-:Y:S01]  /*0250*/  STG.E.U16 desc[UR4][R2.64], R5 ;  /* 0x0000000502007986 */ /* 0x000fe2000c101504 */
[----:B------:R-:W-:Y:S05]  /*0260*/  EXIT ;  /* 0x000000000000794d */ /* 0x000fea0003800000 */
.L_x_0:
[----:B------:R-:W-:-:S00]  /*0270*/  BRA `(.L_x_0) ;  /* 0xfffffffc00fc7947 */ /* 0x000fc0000383ffff */
[----:B------:R-:W-:-:S00]  /*0280*/  NOP ;  /* 0x0000000000007918 */ /* 0x000fc00000000000 */
[----:B------:R-:W-:-:S00]  /*0290*/  NOP ;  /* 0x0000000000007918 */ /* 0x000fc00000000000 */
[----:B------:R-:W-:-:S00]  /*02a0*/  NOP ;  /* 0x0000000000007918 */ /* 0x000fc00000000000 */
[----:B------:R-:W-:-:S00]  /*02b0*/  NOP ;  /* 0x0000000000007918 */ /* 0x000fc00000000000 */
[----:B------:R-:W-:-:S00]  /*02c0*/  NOP ;  /* 0x0000000000007918 */ /* 0x000fc00000000000 */
[----:B------:R-:W-:-:S00]  /*02d0*/  NOP ;  /* 0x0000000000007918 */ /* 0x000fc00000000000 */
[----:B------:R-:W-:-:S00]  /*02e0*/  NOP ;  /* 0x0000000000007918 */ /* 0x000fc00000000000 */
[----:B------:R-:W-:-:S00]  /*02f0*/  NOP ;  /* 0x0000000000007918 */ /* 0x000fc00000000000 */
.L_x_1:


//--------------------- .nv.constant0.triton_poi_fused_mul_silu_7 --------------------------
	.section	.nv.constant0.triton_poi_fused_mul_silu_7,"a",@progbits
	.sectionflags	@""
	.align	4
.nv.constant0.triton_poi_fused_mul_silu_7:
	.zero		568
